//
// Generated by NVIDIA NVVM Compiler
//
// Compiler Build ID: CL-36424714
// Cuda compilation tools, release 13.0, V13.0.88
// Based on NVVM 20.0.0
//

.version 9.0
.target sm_100
.address_size 64

	// .globl	_Z12updateKernelPfS_ii

.visible .entry _Z12updateKernelPfS_ii(
	.param .u64 .ptr .align 1 _Z12updateKernelPfS_ii_param_0,
	.param .u64 .ptr .align 1 _Z12updateKernelPfS_ii_param_1,
	.param .u32 _Z12updateKernelPfS_ii_param_2,
	.param .u32 _Z12updateKernelPfS_ii_param_3
)
{
	.reg .pred 	%p<13>;
	.reg .b32 	%r<15>;
	.reg .b32 	%f<82>;
	.reg .b64 	%rd<8>;
	.reg .b64 	%fd<61>;

	ld.param.u64 	%rd3, [_Z12updateKernelPfS_ii_param_0];
	ld.param.u64 	%rd4, [_Z12updateKernelPfS_ii_param_1];
	ld.param.u32 	%r6, [_Z12updateKernelPfS_ii_param_2];
	ld.param.u32 	%r7, [_Z12updateKernelPfS_ii_param_3];
	setp.lt.s32 	%p2, %r6, 1;
	@%p2 bra 	$L__BB0_42;
	mov.u32 	%r8, %tid.x;
	mov.u32 	%r9, %ntid.x;
	mov.u32 	%r10, %ctaid.x;
	mad.lo.s32 	%r11, %r10, %r9, %r8;
	cvta.to.global.u64 	%rd5, %rd4;
	cvta.to.global.u64 	%rd6, %rd3;
	setp.eq.s32 	%p3, %r11, 1;
	setp.eq.s32 	%p4, %r11, %r7;
	or.pred  	%p1, %p3, %p4;
	mul.wide.s32 	%rd7, %r11, 4;
	add.s64 	%rd1, %rd5, %rd7;
	add.s64 	%rd2, %rd6, %rd7;
	and.b32  	%r1, %r6, 7;
	setp.lt.u32 	%p5, %r6, 8;
	@%p5 bra 	$L__BB0_20;
	ld.global.f32 	%f66, [%rd1];
	and.b32  	%r12, %r6, 2147483640;
	neg.s32 	%r14, %r12;
$L__BB0_3:
	.pragma "nounroll";
	mov.f32 	%f67, 0f00000000;
	@%p1 bra 	$L__BB0_5;
	cvt.f64.f32 	%fd1, %f66;
	mul.f64 	%fd2, %fd1, 0d3FFD1EB851EB851F;
	ld.global.f32 	%f37, [%rd2];
	cvt.f64.f32 	%fd3, %f37;
	sub.f64 	%fd4, %fd2, %fd3;
	cvt.rn.f32.f64 	%f67, %fd4;
$L__BB0_5:
	st.global.f32 	[%rd2], %f66;
	st.global.f32 	[%rd1], %f67;
	mov.f32 	%f68, 0f00000000;
	@%p1 bra 	$L__BB0_7;
	cvt.f64.f32 	%fd5, %f67;
	mul.f64 	%fd6, %fd5, 0d3FFD1EB851EB851F;
	ld.global.f32 	%f39, [%rd2];
	cvt.f64.f32 	%fd7, %f39;
	sub.f64 	%fd8, %fd6, %fd7;
	cvt.rn.f32.f64 	%f68, %fd8;
$L__BB0_7:
	st.global.f32 	[%rd2], %f67;
	st.global.f32 	[%rd1], %f68;
	mov.f32 	%f69, 0f00000000;
	@%p1 bra 	$L__BB0_9;
	cvt.f64.f32 	%fd9, %f68;
	mul.f64 	%fd10, %fd9, 0d3FFD1EB851EB851F;
	ld.global.f32 	%f41, [%rd2];
	cvt.f64.f32 	%fd11, %f41;
	sub.f64 	%fd12, %fd10, %fd11;
	cvt.rn.f32.f64 	%f69, %fd12;
$L__BB0_9:
	st.global.f32 	[%rd2], %f68;
	st.global.f32 	[%rd1], %f69;
	mov.f32 	%f70, 0f00000000;
	@%p1 bra 	$L__BB0_11;
	cvt.f64.f32 	%fd13, %f69;
	mul.f64 	%fd14, %fd13, 0d3FFD1EB851EB851F;
	ld.global.f32 	%f43, [%rd2];
	cvt.f64.f32 	%fd15, %f43;
	sub.f64 	%fd16, %fd14, %fd15;
	cvt.rn.f32.f64 	%f70, %fd16;
$L__BB0_11:
	st.global.f32 	[%rd2], %f69;
	st.global.f32 	[%rd1], %f70;
	mov.f32 	%f71, 0f00000000;
	@%p1 bra 	$L__BB0_13;
	cvt.f64.f32 	%fd17, %f70;
	mul.f64 	%fd18, %fd17, 0d3FFD1EB851EB851F;
	ld.global.f32 	%f45, [%rd2];
	cvt.f64.f32 	%fd19, %f45;
	sub.f64 	%fd20, %fd18, %fd19;
	cvt.rn.f32.f64 	%f71, %fd20;
$L__BB0_13:
	st.global.f32 	[%rd2], %f70;
	st.global.f32 	[%rd1], %f71;
	mov.f32 	%f72, 0f00000000;
	@%p1 bra 	$L__BB0_15;
	cvt.f64.f32 	%fd21, %f71;
	mul.f64 	%fd22, %fd21, 0d3FFD1EB851EB851F;
	ld.global.f32 	%f47, [%rd2];
	cvt.f64.f32 	%fd23, %f47;
	sub.f64 	%fd24, %fd22, %fd23;
	cvt.rn.f32.f64 	%f72, %fd24;
$L__BB0_15:
	st.global.f32 	[%rd2], %f71;
	st.global.f32 	[%rd1], %f72;
	mov.f32 	%f73, 0f00000000;
	@%p1 bra 	$L__BB0_17;
	cvt.f64.f32 	%fd25, %f72;
	mul.f64 	%fd26, %fd25, 0d3FFD1EB851EB851F;
	ld.global.f32 	%f49, [%rd2];
	cvt.f64.f32 	%fd27, %f49;
	sub.f64 	%fd28, %fd26, %fd27;
	cvt.rn.f32.f64 	%f73, %fd28;
$L__BB0_17:
	st.global.f32 	[%rd2], %f72;
	st.global.f32 	[%rd1], %f73;
	mov.f32 	%f66, 0f00000000;
	@%p1 bra 	$L__BB0_19;
	cvt.f64.f32 	%fd29, %f73;
	mul.f64 	%fd30, %fd29, 0d3FFD1EB851EB851F;
	ld.global.f32 	%f51, [%rd2];
	cvt.f64.f32 	%fd31, %f51;
	sub.f64 	%fd32, %fd30, %fd31;
	cvt.rn.f32.f64 	%f66, %fd32;
$L__BB0_19:
	st.global.f32 	[%rd2], %f73;
	st.global.f32 	[%rd1], %f66;
	add.s32 	%r14, %r14, 8;
	setp.ne.s32 	%p6, %r14, 0;
	@%p6 bra 	$L__BB0_3;
$L__BB0_20:
	setp.eq.s32 	%p7, %r1, 0;
	@%p7 bra 	$L__BB0_42;
	and.b32  	%r5, %r6, 3;
	setp.lt.u32 	%p8, %r1, 4;
	@%p8 bra 	$L__BB0_31;
	ld.global.f32 	%f19, [%rd1];
	mov.f32 	%f75, 0f00000000;
	@%p1 bra 	$L__BB0_24;
	cvt.f64.f32 	%fd33, %f19;
	mul.f64 	%fd34, %fd33, 0d3FFD1EB851EB851F;
	ld.global.f32 	%f53, [%rd2];
	cvt.f64.f32 	%fd35, %f53;
	sub.f64 	%fd36, %fd34, %fd35;
	cvt.rn.f32.f64 	%f75, %fd36;
$L__BB0_24:
	st.global.f32 	[%rd2], %f19;
	st.global.f32 	[%rd1], %f75;
	mov.f32 	%f76, 0f00000000;
	@%p1 bra 	$L__BB0_26;
	cvt.f64.f32 	%fd37, %f75;
	mul.f64 	%fd38, %fd37, 0d3FFD1EB851EB851F;
	ld.global.f32 	%f55, [%rd2];
	cvt.f64.f32 	%fd39, %f55;
	sub.f64 	%fd40, %fd38, %fd39;
	cvt.rn.f32.f64 	%f76, %fd40;
$L__BB0_26:
	st.global.f32 	[%rd2], %f75;
	st.global.f32 	[%rd1], %f76;
	mov.f32 	%f77, 0f00000000;
	@%p1 bra 	$L__BB0_28;
	cvt.f64.f32 	%fd41, %f76;
	mul.f64 	%fd42, %fd41, 0d3FFD1EB851EB851F;
	ld.global.f32 	%f57, [%rd2];
	cvt.f64.f32 	%fd43, %f57;
	sub.f64 	%fd44, %fd42, %fd43;
	cvt.rn.f32.f64 	%f77, %fd44;
$L__BB0_28:
	st.global.f32 	[%rd2], %f76;
	st.global.f32 	[%rd1], %f77;
	mov.f32 	%f78, 0f00000000;
	@%p1 bra 	$L__BB0_30;
	cvt.f64.f32 	%fd45, %f77;
	mul.f64 	%fd46, %fd45, 0d3FFD1EB851EB851F;
	ld.global.f32 	%f59, [%rd2];
	cvt.f64.f32 	%fd47, %f59;
	sub.f64 	%fd48, %fd46, %fd47;
	cvt.rn.f32.f64 	%f78, %fd48;
$L__BB0_30:
	st.global.f32 	[%rd2], %f77;
	st.global.f32 	[%rd1], %f78;
$L__BB0_31:
	setp.eq.s32 	%p9, %r5, 0;
	@%p9 bra 	$L__BB0_42;
	setp.eq.s32 	%p10, %r5, 1;
	@%p10 bra 	$L__BB0_38;
	ld.global.f32 	%f28, [%rd1];
	mov.f32 	%f79, 0f00000000;
	@%p1 bra 	$L__BB0_35;
	cvt.f64.f32 	%fd49, %f28;
	mul.f64 	%fd50, %fd49, 0d3FFD1EB851EB851F;
	ld.global.f32 	%f61, [%rd2];
	cvt.f64.f32 	%fd51, %f61;
	sub.f64 	%fd52, %fd50, %fd51;
	cvt.rn.f32.f64 	%f79, %fd52;
$L__BB0_35:
	st.global.f32 	[%rd2], %f28;
	st.global.f32 	[%rd1], %f79;
	mov.f32 	%f80, 0f00000000;
	@%p1 bra 	$L__BB0_37;
	cvt.f64.f32 	%fd53, %f79;
	mul.f64 	%fd54, %fd53, 0d3FFD1EB851EB851F;
	ld.global.f32 	%f63, [%rd2];
	cvt.f64.f32 	%fd55, %f63;
	sub.f64 	%fd56, %fd54, %fd55;
	cvt.rn.f32.f64 	%f80, %fd56;
$L__BB0_37:
	st.global.f32 	[%rd2], %f79;
	st.global.f32 	[%rd1], %f80;
$L__BB0_38:
	and.b32  	%r13, %r6, 1;
	setp.eq.b32 	%p11, %r13, 1;
	not.pred 	%p12, %p11;
	@%p12 bra 	$L__BB0_42;
	ld.global.f32 	%f33, [%rd1];
	mov.f32 	%f81, 0f00000000;
	@%p1 bra 	$L__BB0_41;
	cvt.f64.f32 	%fd57, %f33;
	mul.f64 	%fd58, %fd57, 0d3FFD1EB851EB851F;
	ld.global.f32 	%f65, [%rd2];
	cvt.f64.f32 	%fd59, %f65;
	sub.f64 	%fd60, %fd58, %fd59;
	cvt.rn.f32.f64 	%f81, %fd60;
$L__BB0_41:
	st.global.f32 	[%rd2], %f33;
	st.global.f32 	[%rd1], %f81;
$L__BB0_42:
	ret;

}


// ===== COMPILED SASS (sm_100) =====

	.target	sm_100

	.elftype	@"ET_EXEC"


//--------------------- .note.nv.tkinfo           --------------------------
	.section	.note.nv.tkinfo,"",@"SHT_NOTE"
	.sectionflags	@"SHF_NOTE_NV_TKINFO"
	.tkinfo
        /*0018*/ 	.word	0x00000002
        /*0030*/ 	.string	""
        /*0030*/ 	.string	"ptxas"
        /*0030*/ 	.string	"Cuda compilation tools, release 13.0, V13.0.88"
        /*0030*/ 	.string	"Build cuda_13.0.r13.0/compiler.36424714_0"
        /*0030*/ 	.string	"-arch sm_100 -m 64 "



//--------------------- .note.nv.cuinfo           --------------------------
	.section	.note.nv.cuinfo,"",@"SHT_NOTE"
	.sectionflags	@"SHF_NOTE_NV_CUINFO"
        /*0018*/ 	.short	0x0002
        /*001a*/ 	.short	0x0064
        /*001c*/ 	.short	0x0082
	.zero		2


//--------------------- .nv.info                  --------------------------
	.section	.nv.info,"",@"SHT_CUDA_INFO"
	.align	4


	//----- nvinfo : EIATTR_REGCOUNT
	.align		4
        /*0000*/ 	.byte	0x04, 0x2f
        /*0002*/ 	.short	(.L_1 - .L_0)
	.align		4
.L_0:
        /*0004*/ 	.word	index@(_Z12updateKernelPfS_ii)
        /*0008*/ 	.word	0x00000018


	//----- nvinfo : EIATTR_FRAME_SIZE
	.align		4
.L_1:
        /*000c*/ 	.byte	0x04, 0x11
        /*000e*/ 	.short	(.L_3 - .L_2)
	.align		4
.L_2:
        /*0010*/ 	.word	index@(_Z12updateKernelPfS_ii)
        /*0014*/ 	.word	0x00000000


	//----- nvinfo : EIATTR_MIN_STACK_SIZE
	.align		4
.L_3:
        /*0018*/ 	.byte	0x04, 0x12
        /*001a*/ 	.short	(.L_5 - .L_4)
	.align		4
.L_4:
        /*001c*/ 	.word	index@(_Z12updateKernelPfS_ii)
        /*0020*/ 	.word	0x00000000
.L_5:


//--------------------- .nv.compat                --------------------------
	.section	.nv.compat,"",@"SHT_CUDA_COMPAT_INFO"
	.align	4
        /*0000*/ 	.byte	0x02, 0x09, 0x00, 0x00, 0x02, 0x02, 0x01, 0x00, 0x02, 0x05, 0x05, 0x00, 0x03, 0x07, 0x01, 0x01
        /*0010*/ 	.byte	0x02, 0x03, 0x00, 0x00, 0x02, 0x06, 0x01, 0x00, 0x04, 0x0b, 0x08, 0x00, 0x01, 0x00, 0x00, 0x00
        /*0020*/ 	.byte	0x00, 0x00, 0x00, 0x00


//--------------------- .nv.info._Z12updateKernelPfS_ii --------------------------
	.section	.nv.info._Z12updateKernelPfS_ii,"",@"SHT_CUDA_INFO"
	.sectionflags	@""
	.align	4


	//----- nvinfo : EIATTR_CUDA_API_VERSION
	.align		4
        /*0000*/ 	.byte	0x04, 0x37
        /*0002*/ 	.short	(.L_7 - .L_6)
.L_6:
        /*0004*/ 	.word	0x00000082


	//----- nvinfo : EIATTR_KPARAM_INFO
	.align		4
.L_7:
        /*0008*/ 	.byte	0x04, 0x17
        /*000a*/ 	.short	(.L_9 - .L_8)
.L_8:
        /*000c*/ 	.word	0x00000000
        /*0010*/ 	.short	0x0003
        /*0012*/ 	.short	0x0014
        /*0014*/ 	.byte	0x00, 0xf0, 0x11, 0x00


	//----- nvinfo : EIATTR_KPARAM_INFO
	.align		4
.L_9:
        /*0018*/ 	.byte	0x04, 0x17
        /*001a*/ 	.short	(.L_11 - .L_10)
.L_10:
        /*001c*/ 	.word	0x00000000
        /*0020*/ 	.short	0x0002
        /*0022*/ 	.short	0x0010
        /*0024*/ 	.byte	0x00, 0xf0, 0x11, 0x00


	//----- nvinfo : EIATTR_KPARAM_INFO
	.align		4
.L_11:
        /*0028*/ 	.byte	0x04, 0x17
        /*002a*/ 	.short	(.L_13 - .L_12)
.L_12:
        /*002c*/ 	.word	0x00000000
        /*0030*/ 	.short	0x0001
        /*0032*/ 	.short	0x0008
        /*0034*/ 	.byte	0x00, 0xf5, 0x21, 0x00


	//----- nvinfo : EIATTR_KPARAM_INFO
	.align		4
.L_13:
        /*0038*/ 	.byte	0x04, 0x17
        /*003a*/ 	.short	(.L_15 - .L_14)
.L_14:
        /*003c*/ 	.word	0x00000000
        /*0040*/ 	.short	0x0000
        /*0042*/ 	.short	0x0000
        /*0044*/ 	.byte	0x00, 0xf5, 0x21, 0x00


	//----- nvinfo : EIATTR_SPARSE_MMA_MASK
	.align		4
.L_15:
        /*0048*/ 	.byte	0x03, 0x50
        /*004a*/ 	.short	0x0000


	//----- nvinfo : EIATTR_MAXREG_COUNT
	.align		4
        /*004c*/ 	.byte	0x03, 0x1b
        /*004e*/ 	.short	0x00ff


	//----- nvinfo : EIATTR_MERCURY_ISA_VERSION
	.align		4
        /*0050*/ 	.byte	0x03, 0x5f
        /*0052*/ 	.short	0x0101


	//----- nvinfo : EIATTR_VRC_CTA_INIT_COUNT
	.align		4
        /*0054*/ 	.byte	0x02, 0x4a
	.zero		1
	.zero		1


	//----- nvinfo : EIATTR_EXIT_INSTR_OFFSETS
	.align		4
        /*0058*/ 	.byte	0x04, 0x1c
        /*005a*/ 	.short	(.L_17 - .L_16)


	//   ....[0]....
.L_16:
        /*005c*/ 	.word	0x00000030


	//   ....[1]....
        /*0060*/ 	.word	0x000005e0


	//   ....[2]....
        /*0064*/ 	.word	0x000008e0


	//   ....[3]....
        /*0068*/ 	.word	0x00000ab0


	//   ....[4]....
        /*006c*/ 	.word	0x00000b70


	//----- nvinfo : EIATTR_CRS_STACK_SIZE
	.align		4
.L_17:
        /*0070*/ 	.byte	0x04, 0x1e
        /*0072*/ 	.short	(.L_19 - .L_18)
.L_18:
        /*0074*/ 	.word	0x00000000


	//----- nvinfo : EIATTR_CBANK_PARAM_SIZE
	.align		4
.L_19:
        /*0078*/ 	.byte	0x03, 0x19
        /*007a*/ 	.short	0x0018


	//----- nvinfo : EIATTR_PARAM_CBANK
	.align		4
        /*007c*/ 	.byte	0x04, 0x0a
        /*007e*/ 	.short	(.L_21 - .L_20)
	.align		4
.L_20:
        /*0080*/ 	.word	index@(.nv.constant0._Z12updateKernelPfS_ii)
        /*0084*/ 	.short	0x0380
        /*0086*/ 	.short	0x0018


	//----- nvinfo : EIATTR_SW_WAR
	.align		4
.L_21:
        /*0088*/ 	.byte	0x04, 0x36
        /*008a*/ 	.short	(.L_23 - .L_22)
.L_22:
        /*008c*/ 	.word	0x00000008
.L_23:


//--------------------- .nv.callgraph             --------------------------
	.section	.nv.callgraph,"",@"SHT_CUDA_CALLGRAPH"
	.align	4
	.sectionentsize	8
	.align		4
        /*0000*/ 	.word	0x00000000
	.align		4
        /*0004*/ 	.word	0xffffffff
	.align		4
        /*0008*/ 	.word	0x00000000
	.align		4
        /*000c*/ 	.word	0xfffffffe
	.align		4
        /*0010*/ 	.word	0x00000000
	.align		4
        /*0014*/ 	.word	0xfffffffd
	.align		4
        /*0018*/ 	.word	0x00000000
	.align		4
        /*001c*/ 	.word	0xfffffffc


//--------------------- .text._Z12updateKernelPfS_ii --------------------------
	.section	.text._Z12updateKernelPfS_ii,"ax",@progbits
	.align	128
        .global         _Z12updateKernelPfS_ii
        .type           _Z12updateKernelPfS_ii,@function
        .size           _Z12updateKernelPfS_ii,(.L_x_9 - _Z12updateKernelPfS_ii)
        .other          _Z12updateKernelPfS_ii,@"STO_CUDA_ENTRY STV_DEFAULT"
_Z12updateKernelPfS_ii:
.text._Z12updateKernelPfS_ii:
[----:B------:R-:W-:Y:S08]  /*0000*/  LDC R1, c[0x0][0x37c] ;  /* 0x0000df00ff017b82 */ /* 0x000ff00000000800 */
[----:B------:R-:W0:Y:S02]  /*0010*/  LDC R6, c[0x0][0x390] ;  /* 0x0000e400ff067b82 */ /* 0x000e240000000800 */
[----:B0-----:R-:W-:-:S13]  /*0020*/  ISETP.GE.AND P0, PT, R6, 0x1, PT ;  /* 0x000000010600780c */ /* 0x001fda0003f06270 */
[----:B------:R-:W-:Y:S05]  /*0030*/  @!P0 EXIT ;  /* 0x000000000000894d */ /* 0x000fea0003800000 */
[----:B------:R-:W0:Y:S01]  /*0040*/  S2R R7, SR_TID.X ;  /* 0x0000000000077919 */ /* 0x000e220000002100 */
[----:B------:R-:W0:Y:S01]  /*0050*/  LDCU UR4, c[0x0][0x360] ;  /* 0x00006c00ff0477ac */ /* 0x000e220008000800 */
[----:B------:R-:W1:Y:S01]  /*0060*/  LDC.64 R2, c[0x0][0x388] ;  /* 0x0000e200ff027b82 */ /* 0x000e620000000a00 */
[C---:B------:R-:W-:Y:S01]  /*0070*/  ISETP.GE.U32.AND P2, PT, R6.reuse, 0x8, PT ;  /* 0x000000080600780c */ /* 0x040fe20003f46070 */
[----:B------:R-:W0:Y:S01]  /*0080*/  S2R R0, SR_CTAID.X ;  /* 0x0000000000007919 */ /* 0x000e220000002500 */
[----:B------:R-:W2:Y:S01]  /*0090*/  LDCU UR5, c[0x0][0x394] ;  /* 0x00007280ff0577ac */ /* 0x000ea20008000800 */
[----:B------:R-:W-:-:S04]  /*00a0*/  LOP3.LUT R12, R6, 0x7, RZ, 0xc0, !PT ;  /* 0x00000007060c7812 */ /* 0x000fc800078ec0ff */
[----:B------:R-:W3:Y:S01]  /*00b0*/  LDC.64 R4, c[0x0][0x380] ;  /* 0x0000e000ff047b82 */ /* 0x000ee20000000a00 */
[----:B------:R-:W-:Y:S01]  /*00c0*/  ISETP.NE.AND P1, PT, R12, RZ, PT ;  /* 0x000000ff0c00720c */ /* 0x000fe20003f25270 */
[----:B0-----:R-:W-:-:S04]  /*00d0*/  IMAD R7, R0, UR4, R7 ;  /* 0x0000000400077c24 */ /* 0x001fc8000f8e0207 */
[C---:B-1----:R-:W-:Y:S01]  /*00e0*/  IMAD.WIDE R2, R7.reuse, 0x4, R2 ;  /* 0x0000000407027825 */ /* 0x042fe200078e0202 */
[C---:B--2---:R-:W-:Y:S01]  /*00f0*/  ISETP.NE.AND P0, PT, R7.reuse, UR5, PT ;  /* 0x0000000507007c0c */ /* 0x044fe2000bf05270 */
[----:B------:R-:W0:Y:S02]  /*0100*/  LDCU.64 UR4, c[0x0][0x358] ;  /* 0x00006b00ff0477ac */ /* 0x000e240008000a00 */
[C---:B---3--:R-:W-:Y:S01]  /*0110*/  IMAD.WIDE R4, R7.reuse, 0x4, R4 ;  /* 0x0000000407047825 */ /* 0x048fe200078e0204 */
[----:B------:R-:W-:Y:S01]  /*0120*/  ISETP.EQ.OR P0, PT, R7, 0x1, !P0 ;  /* 0x000000010700780c */ /* 0x000fe20004702670 */
[----:B------:R-:W-:-:S12]  /*0130*/  @!P2 BRA `(.L_x_0) ;  /* 0x000000040028a947 */ /* 0x000fd80003800000 */
[----:B0-----:R0:W5:Y:S01]  /*0140*/  LDG.E R13, desc[UR4][R2.64] ;  /* 0x00000004020d7981 */ /* 0x001162000c1e1900 */
[----:B------:R-:W-:-:S05]  /*0150*/  LOP3.LUT R0, R6, 0x7ffffff8, RZ, 0xc0, !PT ;  /* 0x7ffffff806007812 */ /* 0x000fca00078ec0ff */
[----:B------:R-:W-:-:S07]  /*0160*/  IMAD.MOV R0, RZ, RZ, -R0 ;  /* 0x000000ffff007224 */ /* 0x000fce00078e0a00 */
.L_x_1:
[----:B--2---:R-:W2:Y:S01]  /*0170*/  @!P0 LDG.E R16, desc[UR4][R4.64] ;  /* 0x0000000404108981 */ /* 0x004ea2000c1e1900 */
[----:B-----5:R-:W-:Y:S01]  /*0180*/  @!P0 F2F.F64.F32 R6, R13 ;  /* 0x0000000d00068310 */ /* 0x020fe20000201800 */
[----:B------:R-:W-:Y:S01]  /*0190*/  @!P0 IMAD.MOV.U32 R10, RZ, RZ, 0x51eb851f ;  /* 0x51eb851fff0a8424 */ /* 0x000fe200078e00ff */
[----:B------:R-:W-:Y:S01]  /*01a0*/  @!P0 MOV R11, 0x3ffd1eb8 ;  /* 0x3ffd1eb8000b8802 */ /* 0x000fe20000000f00 */
[----:B------:R-:W-:Y:S01]  /*01b0*/  IMAD.MOV.U32 R17, RZ, RZ, RZ ;  /* 0x000000ffff117224 */ /* 0x000fe200078e00ff */
[----:B------:R1:W-:Y:S04]  /*01c0*/  STG.E desc[UR4][R4.64], R13 ;  /* 0x0000000d04007986 */ /* 0x0003e8000c101904 */
[----:B--2---:R-:W2:Y:S02]  /*01d0*/  @!P0 F2F.F64.F32 R8, R16 ;  /* 0x0000001000088310 */ /* 0x004ea40000201800 */
[----:B--2---:R-:W-:-:S06]  /*01e0*/  @!P0 DFMA R6, R6, R10, -R8 ;  /* 0x0000000a0606822b */ /* 0x004fcc0000000808 */
[----:B------:R-:W2:Y:S02]  /*01f0*/  @!P0 F2F.F32.F64 R17, R6 ;  /* 0x0000000600118310 */ /* 0x000ea40000301000 */
[----:B--2---:R-:W-:Y:S04]  /*0200*/  STG.E desc[UR4][R2.64], R17 ;  /* 0x0000001102007986 */ /* 0x004fe8000c101904 */
[----:B------:R-:W2:Y:S02]  /*0210*/  @!P0 LDG.E R18, desc[UR4][R4.64] ;  /* 0x0000000404128981 */ /* 0x000ea4000c1e1900 */
[----:B------:R-:W-:Y:S01]  /*0220*/  @!P0 F2F.F64.F32 R8, R17 ;  /* 0x0000001100088310 */ /* 0x000fe20000201800 */
        /* <DEDUP_REMOVED lines=10> */
[----:B-1----:R-:W-:Y:S01]  /*02d0*/  IMAD.MOV.U32 R13, RZ, RZ, RZ ;  /* 0x000000ffff0d7224 */ /* 0x002fe200078e00ff */
[----:B------:R1:W-:Y:S06]  /*02e0*/  STG.E desc[UR4][R4.64], R19 ;  /* 0x0000001304007986 */ /* 0x0003ec000c101904 */
[----:B--2---:R-:W2:Y:S02]  /*02f0*/  @!P0 F2F.F64.F32 R10, R16 ;  /* 0x00000010000a8310 */ /* 0x004ea40000201800 */
[----:B--2---:R-:W-:-:S06]  /*0300*/  @!P0 DFMA R6, R6, R14, -R10 ;  /* 0x0000000e0606822b */ /* 0x004fcc000000080a */
[----:B------:R-:W2:Y:S02]  /*0310*/  @!P0 F2F.F32.F64 R13, R6 ;  /* 0x00000006000d8310 */ /* 0x000ea40000301000 */
[----:B--2---:R-:W-:Y:S04]  /*0320*/  STG.E desc[UR4][R2.64], R13 ;  /* 0x0000000d02007986 */ /* 0x004fe8000c101904 */
[----:B------:R-:W2:Y:S02]  /*0330*/  @!P0 LDG.E R18, desc[UR4][R4.64] ;  /* 0x0000000404128981 */ /* 0x000ea4000c1e1900 */
[----:B------:R-:W-:Y:S01]  /*0340*/  @!P0 F2F.F64.F32 R8, R13 ;  /* 0x0000000d00088310 */ /* 0x000fe20000201800 */
[----:B---3--:R-:W-:Y:S01]  /*0350*/  MOV R17, RZ ;  /* 0x000000ff00117202 */ /* 0x008fe20000000f00 */
[----:B------:R3:W-:Y:S06]  /*0360*/  STG.E desc[UR4][R4.64], R13 ;  /* 0x0000000d04007986 */ /* 0x0007ec000c101904 */
        /* <DEDUP_REMOVED lines=11> */
[----:B--2---:R2:W-:Y:S04]  /*0420*/  STG.E desc[UR4][R2.64], R19 ;  /* 0x0000001302007986 */ /* 0x0045e8000c101904 */
[----:B---3--:R-:W3:Y:S02]  /*0430*/  @!P0 LDG.E R13, desc[UR4][R4.64] ;  /* 0x00000004040d8981 */ /* 0x008ee4000c1e1900 */
[----:B------:R-:W-:Y:S01]  /*0440*/  @!P0 F2F.F64.F32 R8, R19 ;  /* 0x0000001300088310 */ /* 0x000fe20000201800 */
[----:B------:R-:W-:Y:S01]  /*0450*/  IMAD.MOV.U32 R21, RZ, RZ, RZ ;  /* 0x000000ffff157224 */ /* 0x000fe200078e00ff */
[----:B------:R2:W-:Y:S06]  /*0460*/  STG.E desc[UR4][R4.64], R19 ;  /* 0x0000001304007986 */ /* 0x0005ec000c101904 */
[----:B---3--:R-:W3:Y:S02]  /*0470*/  @!P0 F2F.F64.F32 R10, R13 ;  /* 0x0000000d000a8310 */ /* 0x008ee40000201800 */
[----:B---3--:R-:W-:-:S06]  /*0480*/  @!P0 DFMA R8, R8, R14, -R10 ;  /* 0x0000000e0808822b */ /* 0x008fcc000000080a */
[----:B------:R-:W3:Y:S02]  /*0490*/  @!P0 F2F.F32.F64 R21, R8 ;  /* 0x0000000800158310 */ /* 0x000ee40000301000 */
[----:B---3--:R2:W-:Y:S04]  /*04a0*/  STG.E desc[UR4][R2.64], R21 ;  /* 0x0000001502007986 */ /* 0x0085e8000c101904 */
[----:B------:R-:W3:Y:S02]  /*04b0*/  @!P0 LDG.E R16, desc[UR4][R4.64] ;  /* 0x0000000404108981 */ /* 0x000ee4000c1e1900 */
[----:B------:R-:W-:Y:S01]  /*04c0*/  @!P0 F2F.F64.F32 R6, R21 ;  /* 0x0000001500068310 */ /* 0x000fe20000201800 */
[----:B-1----:R-:W-:Y:S01]  /*04d0*/  MOV R17, RZ ;  /* 0x000000ff00117202 */ /* 0x002fe20000000f00 */
[----:B------:R2:W-:Y:S06]  /*04e0*/  STG.E desc[UR4][R4.64], R21 ;  /* 0x0000001504007986 */ /* 0x0005ec000c101904 */
[----:B---3--:R-:W1:Y:S02]  /*04f0*/  @!P0 F2F.F64.F32 R10, R16 ;  /* 0x00000010000a8310 */ /* 0x008e640000201800 */
[----:B-1----:R-:W-:-:S06]  /*0500*/  @!P0 DFMA R6, R6, R14, -R10 ;  /* 0x0000000e0606822b */ /* 0x002fcc000000080a */
[----:B------:R-:W1:Y:S02]  /*0510*/  @!P0 F2F.F32.F64 R17, R6 ;  /* 0x0000000600118310 */ /* 0x000e640000301000 */
[----:B-1----:R2:W-:Y:S04]  /*0520*/  STG.E desc[UR4][R2.64], R17 ;  /* 0x0000001102007986 */ /* 0x0025e8000c101904 */
[----:B------:R-:W3:Y:S02]  /*0530*/  @!P0 LDG.E R10, desc[UR4][R4.64] ;  /* 0x00000004040a8981 */ /* 0x000ee4000c1e1900 */
[----:B------:R-:W-:Y:S01]  /*0540*/  @!P0 F2F.F64.F32 R8, R17 ;  /* 0x0000001100088310 */ /* 0x000fe20000201800 */
[----:B------:R-:W-:Y:S01]  /*0550*/  IMAD.MOV.U32 R13, RZ, RZ, RZ ;  /* 0x000000ffff0d7224 */ /* 0x000fe200078e00ff */
[----:B------:R2:W-:Y:S01]  /*0560*/  STG.E desc[UR4][R4.64], R17 ;  /* 0x0000001104007986 */ /* 0x0005e2000c101904 */
[----:B------:R-:W-:-:S05]  /*0570*/  VIADD R0, R0, 0x8 ;  /* 0x0000000800007836 */ /* 0x000fca0000000000 */
[----:B------:R-:W-:Y:S01]  /*0580*/  ISETP.NE.AND P2, PT, R0, RZ, PT ;  /* 0x000000ff0000720c */ /* 0x000fe20003f45270 */
[----:B---3--:R-:W1:Y:S02]  /*0590*/  @!P0 F2F.F64.F32 R10, R10 ;  /* 0x0000000a000a8310 */ /* 0x008e640000201800 */
[----:B-1----:R-:W-:-:S06]  /*05a0*/  @!P0 DFMA R8, R8, R14, -R10 ;  /* 0x0000000e0808822b */ /* 0x002fcc000000080a */
[----:B------:R-:W1:Y:S02]  /*05b0*/  @!P0 F2F.F32.F64 R13, R8 ;  /* 0x00000008000d8310 */ /* 0x000e640000301000 */
[----:B-1----:R2:W-:Y:S02]  /*05c0*/  STG.E desc[UR4][R2.64], R13 ;  /* 0x0000000d02007986 */ /* 0x0025e4000c101904 */
[----:B------:R-:W-:Y:S05]  /*05d0*/  @P2 BRA `(.L_x_1) ;  /* 0xfffffff800e42947 */ /* 0x000fea000383ffff */
.L_x_0:
[----:B0-----:R-:W-:Y:S05]  /*05e0*/  @!P1 EXIT ;  /* 0x000000000000994d */ /* 0x001fea0003800000 */
[----:B------:R-:W0:Y:S01]  /*05f0*/  LDC R0, c[0x0][0x390] ;  /* 0x0000e400ff007b82 */ /* 0x000e220000000800 */
[----:B------:R-:W-:Y:S02]  /*0600*/  ISETP.GE.U32.AND P1, PT, R12, 0x4, PT ;  /* 0x000000040c00780c */ /* 0x000fe40003f26070 */
[----:B0-----:R-:W-:-:S11]  /*0610*/  LOP3.LUT R12, R0, 0x3, RZ, 0xc0, !PT ;  /* 0x00000003000c7812 */ /* 0x001fd600078ec0ff */
[----:B------:R-:W-:Y:S05]  /*0620*/  @!P1 BRA `(.L_x_2) ;  /* 0x0000000000a89947 */ /* 0x000fea0003800000 */
[----:B--2---:R-:W2:Y:S04]  /*0630*/  LDG.E R19, desc[UR4][R2.64] ;  /* 0x0000000402137981 */ /* 0x004ea8000c1e1900 */
[----:B------:R-:W3:Y:S01]  /*0640*/  @!P0 LDG.E R16, desc[UR4][R4.64] ;  /* 0x0000000404108981 */ /* 0x000ee2000c1e1900 */
[----:B------:R-:W-:Y:S01]  /*0650*/  @!P0 MOV R10, 0x51eb851f ;  /* 0x51eb851f000a8802 */ /* 0x000fe20000000f00 */
[----:B------:R-:W-:Y:S02]  /*0660*/  @!P0 IMAD.MOV.U32 R11, RZ, RZ, 0x3ffd1eb8 ;  /* 0x3ffd1eb8ff0b8424 */ /* 0x000fe400078e00ff */
[----:B------:R-:W-:Y:S01]  /*0670*/  IMAD.MOV.U32 R13, RZ, RZ, RZ ;  /* 0x000000ffff0d7224 */ /* 0x000fe200078e00ff */
[----:B--2---:R-:W-:Y:S01]  /*0680*/  @!P0 F2F.F64.F32 R6, R19 ;  /* 0x0000001300068310 */ /* 0x004fe20000201800 */
[----:B------:R0:W-:Y:S07]  /*0690*/  STG.E desc[UR4][R4.64], R19 ;  /* 0x0000001304007986 */ /* 0x0001ee000c101904 */
[----:B---3--:R-:W1:Y:S02]  /*06a0*/  @!P0 F2F.F64.F32 R8, R16 ;  /* 0x0000001000088310 */ /* 0x008e640000201800 */
[----:B-1----:R-:W-:-:S06]  /*06b0*/  @!P0 DFMA R6, R6, R10, -R8 ;  /* 0x0000000a0606822b */ /* 0x002fcc0000000808 */
[----:B------:R-:W1:Y:S02]  /*06c0*/  @!P0 F2F.F32.F64 R13, R6 ;  /* 0x00000006000d8310 */ /* 0x000e640000301000 */
[----:B-1----:R0:W-:Y:S04]  /*06d0*/  STG.E desc[UR4][R2.64], R13 ;  /* 0x0000000d02007986 */ /* 0x0021e8000c101904 */
[----:B------:R-:W2:Y:S02]  /*06e0*/  @!P0 LDG.E R18, desc[UR4][R4.64] ;  /* 0x0000000404128981 */ /* 0x000ea4000c1e1900 */
[----:B------:R-:W-:Y:S01]  /*06f0*/  @!P0 F2F.F64.F32 R8, R13 ;  /* 0x0000000d00088310 */ /* 0x000fe20000201800 */
[----:B------:R-:W-:Y:S01]  /*0700*/  @!P0 MOV R14, 0x51eb851f ;  /* 0x51eb851f000e8802 */ /* 0x000fe20000000f00 */
[----:B------:R-:W-:Y:S01]  /*0710*/  @!P0 IMAD.MOV.U32 R15, RZ, RZ, 0x3ffd1eb8 ;  /* 0x3ffd1eb8ff0f8424 */ /* 0x000fe200078e00ff */
[----:B------:R0:W-:Y:S01]  /*0720*/  STG.E desc[UR4][R4.64], R13 ;  /* 0x0000000d04007986 */ /* 0x0001e2000c101904 */
[----:B------:R-:W-:-:S04]  /*0730*/  IMAD.MOV.U32 R17, RZ, RZ, RZ ;  /* 0x000000ffff117224 */ /* 0x000fc800078e00ff */
[----:B--2---:R-:W1:Y:S02]  /*0740*/  @!P0 F2F.F64.F32 R10, R18 ;  /* 0x00000012000a8310 */ /* 0x004e640000201800 */
[----:B-1----:R-:W-:-:S06]  /*0750*/  @!P0 DFMA R8, R8, R14, -R10 ;  /* 0x0000000e0808822b */ /* 0x002fcc000000080a */
[----:B------:R-:W1:Y:S02]  /*0760*/  @!P0 F2F.F32.F64 R17, R8 ;  /* 0x0000000800118310 */ /* 0x000e640000301000 */
[----:B-1----:R0:W-:Y:S04]  /*0770*/  STG.E desc[UR4][R2.64], R17 ;  /* 0x0000001102007986 */ /* 0x0021e8000c101904 */
[----:B------:R-:W2:Y:S02]  /*0780*/  @!P0 LDG.E R10, desc[UR4][R4.64] ;  /* 0x00000004040a8981 */ /* 0x000ea4000c1e1900 */
[----:B------:R-:W-:Y:S01]  /*0790*/  @!P0 F2F.F64.F32 R6, R17 ;  /* 0x0000001100068310 */ /* 0x000fe20000201800 */
[----:B------:R-:W-:Y:S01]  /*07a0*/  BSSY.RECONVERGENT B0, `(.L_x_3) ;  /* 0x0000010000007945 */ /* 0x000fe20003800200 */
[----:B------:R0:W-:Y:S06]  /*07b0*/  STG.E desc[UR4][R4.64], R17 ;  /* 0x0000001104007986 */ /* 0x0001ec000c101904 */
[----:B--2---:R-:W1:Y:S02]  /*07c0*/  @!P0 F2F.F64.F32 R10, R10 ;  /* 0x0000000a000a8310 */ /* 0x004e640000201800 */
[----:B-1----:R-:W-:Y:S01]  /*07d0*/  @!P0 DFMA R6, R6, R14, -R10 ;  /* 0x0000000e0606822b */ /* 0x002fe2000000080a */
[----:B------:R-:W-:Y:S01]  /*07e0*/  MOV R11, RZ ;  /* 0x000000ff000b7202 */ /* 0x000fe20000000f00 */
[----:B------:R-:W-:-:S05]  /*07f0*/  IMAD.MOV.U32 R15, RZ, RZ, RZ ;  /* 0x000000ffff0f7224 */ /* 0x000fca00078e00ff */
[----:B------:R-:W1:Y:S02]  /*0800*/  @!P0 F2F.F32.F64 R11, R6 ;  /* 0x00000006000b8310 */ /* 0x000e640000301000 */
[----:B-1----:R0:W-:Y:S01]  /*0810*/  STG.E desc[UR4][R2.64], R11 ;  /* 0x0000000b02007986 */ /* 0x0021e2000c101904 */
[----:B------:R-:W-:Y:S05]  /*0820*/  @P0 BRA `(.L_x_4) ;  /* 0x00000000001c0947 */ /* 0x000fea0003800000 */
[----:B------:R-:W2:Y:S01]  /*0830*/  LDG.E R8, desc[UR4][R4.64] ;  /* 0x0000000404087981 */ /* 0x000ea2000c1e1900 */
[----:B------:R-:W-:Y:S01]  /*0840*/  F2F.F64.F32 R6, R11 ;  /* 0x0000000b00067310 */ /* 0x000fe20000201800 */
[----:B------:R-:W-:Y:S01]  /*0850*/  UMOV UR6, 0x51eb851f ;  /* 0x51eb851f00067882 */ /* 0x000fe20000000000 */
[----:B------:R-:W-:-:S06]  /*0860*/  UMOV UR7, 0x3ffd1eb8 ;  /* 0x3ffd1eb800077882 */ /* 0x000fcc0000000000 */
[----:B--2---:R-:W1:Y:S02]  /*0870*/  F2F.F64.F32 R8, R8 ;  /* 0x0000000800087310 */ /* 0x004e640000201800 */
[----:B-1----:R-:W-:-:S06]  /*0880*/  DFMA R6, R6, UR6, -R8 ;  /* 0x0000000606067c2b */ /* 0x002fcc0008000808 */
[----:B------:R1:W2:Y:S05]  /*0890*/  F2F.F32.F64 R15, R6 ;  /* 0x00000006000f7310 */ /* 0x0002aa0000301000 */
.L_x_4:
[----:B------:R-:W-:Y:S05]  /*08a0*/  BSYNC.RECONVERGENT B0 ;  /* 0x0000000000007941 */ /* 0x000fea0003800200 */
.L_x_3:
[----:B------:R3:W-:Y:S04]  /*08b0*/  STG.E desc[UR4][R4.64], R11 ;  /* 0x0000000b04007986 */ /* 0x0007e8000c101904 */
[----:B--2---:R3:W-:Y:S02]  /*08c0*/  STG.E desc[UR4][R2.64], R15 ;  /* 0x0000000f02007986 */ /* 0x0047e4000c101904 */
.L_x_2:
[----:B------:R-:W-:-:S13]  /*08d0*/  ISETP.NE.AND P1, PT, R12, RZ, PT ;  /* 0x000000ff0c00720c */ /* 0x000fda0003f25270 */
[----:B------:R-:W-:Y:S05]  /*08e0*/  @!P1 EXIT ;  /* 0x000000000000994d */ /* 0x000fea0003800000 */
[----:B------:R-:W-:-:S13]  /*08f0*/  ISETP.NE.AND P1, PT, R12, 0x1, PT ;  /* 0x000000010c00780c */ /* 0x000fda0003f25270 */
[----:B------:R-:W-:Y:S05]  /*0900*/  @!P1 BRA `(.L_x_5) ;  /* 0x0000000000609947 */ /* 0x000fea0003800000 */
[----:B0-2---:R-:W1:Y:S04]  /*0910*/  LDG.E R13, desc[UR4][R2.64] ;  /* 0x00000004020d7981 */ /* 0x005e68000c1e1900 */
[----:B------:R-:W2:Y:S01]  /*0920*/  @!P0 LDG.E R8, desc[UR4][R4.64] ;  /* 0x0000000404088981 */ /* 0x000ea2000c1e1900 */
[----:B------:R-:W-:Y:S01]  /*0930*/  @!P0 IMAD.MOV.U32 R10, RZ, RZ, 0x51eb851f ;  /* 0x51eb851fff0a8424 */ /* 0x000fe200078e00ff */
[----:B---3--:R-:W-:Y:S01]  /*0940*/  @!P0 MOV R11, 0x3ffd1eb8 ;  /* 0x3ffd1eb8000b8802 */ /* 0x008fe20000000f00 */
[----:B------:R-:W-:Y:S01]  /*0950*/  BSSY.RECONVERGENT B0, `(.L_x_6) ;  /* 0x0000011000007945 */ /* 0x000fe20003800200 */
[----:B-1----:R-:W-:Y:S01]  /*0960*/  @!P0 F2F.F64.F32 R6, R13 ;  /* 0x0000000d00068310 */ /* 0x002fe20000201800 */
[----:B------:R0:W-:Y:S07]  /*0970*/  STG.E desc[UR4][R4.64], R13 ;  /* 0x0000000d04007986 */ /* 0x0001ee000c101904 */
[----:B--2---:R-:W1:Y:S02]  /*0980*/  @!P0 F2F.F64.F32 R8, R8 ;  /* 0x0000000800088310 */ /* 0x004e640000201800 */
[----:B-1----:R-:W-:Y:S01]  /*0990*/  @!P0 DFMA R6, R6, R10, -R8 ;  /* 0x0000000a0606822b */ /* 0x002fe20000000808 */
[----:B------:R-:W-:-:S02]  /*09a0*/  IMAD.MOV.U32 R11, RZ, RZ, RZ ;  /* 0x000000ffff0b7224 */ /* 0x000fc400078e00ff */
[----:B------:R-:W-:-:S04]  /*09b0*/  IMAD.MOV.U32 R9, RZ, RZ, RZ ;  /* 0x000000ffff097224 */ /* 0x000fc800078e00ff */
        /* <DEDUP_REMOVED lines=10> */
.L_x_7:
[----:B------:R-:W-:Y:S05]  /*0a60*/  BSYNC.RECONVERGENT B0 ;  /* 0x0000000000007941 */ /* 0x000fea0003800200 */
.L_x_6:
[----:B------:R4:W-:Y:S04]  /*0a70*/  STG.E desc[UR4][R4.64], R11 ;  /* 0x0000000b04007986 */ /* 0x0009e8000c101904 */
[----:B--2---:R4:W-:Y:S02]  /*0a80*/  STG.E desc[UR4][R2.64], R9 ;  /* 0x0000000902007986 */ /* 0x0049e4000c101904 */
.L_x_5:
[----:B------:R-:W-:-:S04]  /*0a90*/  LOP3.LUT R0, R0, 0x1, RZ, 0xc0, !PT ;  /* 0x0000000100007812 */ /* 0x000fc800078ec0ff */
[----:B------:R-:W-:-:S13]  /*0aa0*/  ISETP.NE.U32.AND P1, PT, R0, 0x1, PT ;  /* 0x000000010000780c */ /* 0x000fda0003f25070 */
[----:B------:R-:W-:Y:S05]  /*0ab0*/  @P1 EXIT ;  /* 0x000000000000194d */ /* 0x000fea0003800000 */
[----:B0-2---:R-:W1:Y:S04]  /*0ac0*/  LDG.E R13, desc[UR4][R2.64] ;  /* 0x00000004020d7981 */ /* 0x005e68000c1e1900 */
[----:B------:R-:W2:Y:S01]  /*0ad0*/  @!P0 LDG.E R8, desc[UR4][R4.64] ;  /* 0x0000000404088981 */ /* 0x000ea2000c1e1900 */
[----:B------:R-:W-:Y:S01]  /*0ae0*/  @!P0 MOV R10, 0x51eb851f ;  /* 0x51eb851f000a8802 */ /* 0x000fe20000000f00 */
[----:B---34-:R-:W-:Y:S01]  /*0af0*/  @!P0 IMAD.MOV.U32 R11, RZ, RZ, 0x3ffd1eb8 ;  /* 0x3ffd1eb8ff0b8424 */ /* 0x018fe200078e00ff */
[----:B-1----:R-:W-:Y:S01]  /*0b00*/  @!P0 F2F.F64.F32 R6, R13 ;  /* 0x0000000d00068310 */ /* 0x002fe20000201800 */
[----:B------:R-:W-:Y:S07]  /*0b10*/  STG.E desc[UR4][R4.64], R13 ;  /* 0x0000000d04007986 */ /* 0x000fee000c101904 */
[----:B--2---:R-:W0:Y:S02]  /*0b20*/  @!P0 F2F.F64.F32 R8, R8 ;  /* 0x0000000800088310 */ /* 0x004e240000201800 */
[----:B0-----:R-:W-:Y:S01]  /*0b30*/  @!P0 DFMA R6, R6, R10, -R8 ;  /* 0x0000000a0606822b */ /* 0x001fe20000000808 */
[----:B------:R-:W-:-:S06]  /*0b40*/  MOV R9, RZ ;  /* 0x000000ff00097202 */ /* 0x000fcc0000000f00 */
[----:B------:R-:W0:Y:S02]  /*0b50*/  @!P0 F2F.F32.F64 R9, R6 ;  /* 0x0000000600098310 */ /* 0x000e240000301000 */
[----:B0-----:R-:W-:Y:S01]  /*0b60*/  STG.E desc[UR4][R2.64], R9 ;  /* 0x0000000902007986 */ /* 0x001fe2000c101904 */
[----:B------:R-:W-:Y:S05]  /*0b70*/  EXIT ;  /* 0x000000000000794d */ /* 0x000fea0003800000 */
.L_x_8:
[----:B------:R-:W-:-:S00]  /*0b80*/  BRA `(.L_x_8) ;  /* 0xfffffffc00fc7947 */ /* 0x000fc0000383ffff */
[----:B------:R-:W-:-:S00]  /*0b90*/  NOP ;  /* 0x0000000000007918 */ /* 0x000fc00000000000 */
        /* <DEDUP_REMOVED lines=14> */
.L_x_9:


//--------------------- .nv.shared.reserved.0     --------------------------
	.section	.nv.shared.reserved.0,"aw",@nobits
	.weak		__nv_reservedSMEM_offset_0_alias
	.size		__nv_reservedSMEM_offset_0_alias, 0, 64
	.other		__nv_reservedSMEM_offset_0_alias,@"STO_CUDA_RESERVED_SHARED STV_DEFAULT"
__nv_reservedSMEM_offset_0_alias:
	.zero		0
	.zero		64


//--------------------- .nv.constant0._Z12updateKernelPfS_ii --------------------------
	.section	.nv.constant0._Z12updateKernelPfS_ii,"a",@progbits
	.sectionflags	@""
	.align	4
.nv.constant0._Z12updateKernelPfS_ii:
	.zero		920


//--------------------- SYMBOLS --------------------------

	.type		.nv.reservedSmem.offset0,@object
	.size		.nv.reservedSmem.offset0,0x4
